//
// Generated by NVIDIA NVVM Compiler
//
// Compiler Build ID: CL-36424714
// Cuda compilation tools, release 13.0, V13.0.88
// Based on NVVM 20.0.0
//

.version 9.0
.target sm_100
.address_size 64

	// .globl	_Z9helloCudav
.extern .func  (.param .b32 func_retval0) vprintf
(
	.param .b64 vprintf_param_0,
	.param .b64 vprintf_param_1
)
;
.global .align 1 .b8 $str[19] = {72, 101, 108, 108, 111, 32, 67, 85, 68, 65, 32, 119, 111, 114, 108, 100, 32, 10};

.visible .entry _Z9helloCudav()
{
	.reg .b32 	%r<3>;
	.reg .b64 	%rd<3>;

	mov.u64 	%rd1, $str;
	cvta.global.u64 	%rd2, %rd1;
	{ // callseq 0, 0
	.param .b64 param0;
	st.param.b64 	[param0], %rd2;
	.param .b64 param1;
	st.param.b64 	[param1], 0;
	.param .b32 retval0;
	call.uni (retval0), 
	vprintf, 
	(
	param0, 
	param1
	);
	ld.param.b32 	%r1, [retval0];
	} // callseq 0
	ret;

}


// ===== COMPILED SASS (sm_100) =====

	.target	sm_100

	.elftype	@"ET_EXEC"


//--------------------- .note.nv.tkinfo           --------------------------
	.section	.note.nv.tkinfo,"",@"SHT_NOTE"
	.sectionflags	@"SHF_NOTE_NV_TKINFO"
	.tkinfo
        /*0018*/ 	.word	0x00000002
        /*0030*/ 	.string	""
        /*0030*/ 	.string	"ptxas"
        /*0030*/ 	.string	"Cuda compilation tools, release 13.0, V13.0.88"
        /*0030*/ 	.string	"Build cuda_13.0.r13.0/compiler.36424714_0"
        /*0030*/ 	.string	"-arch sm_100 -m 64 "



//--------------------- .note.nv.cuinfo           --------------------------
	.section	.note.nv.cuinfo,"",@"SHT_NOTE"
	.sectionflags	@"SHF_NOTE_NV_CUINFO"
        /*0018*/ 	.short	0x0002
        /*001a*/ 	.short	0x0064
        /*001c*/ 	.short	0x0082
	.zero		2


//--------------------- .nv.info                  --------------------------
	.section	.nv.info,"",@"SHT_CUDA_INFO"
	.align	4


	//----- nvinfo : EIATTR_REGCOUNT
	.align		4
        /*0000*/ 	.byte	0x04, 0x2f
        /*0002*/ 	.short	(.L_2 - .L_1)
	.align		4
.L_1:
        /*0004*/ 	.word	index@(_Z9helloCudav)
        /*0008*/ 	.word	0x00000018


	//----- nvinfo : EIATTR_FRAME_SIZE
	.align		4
.L_2:
        /*000c*/ 	.byte	0x04, 0x11
        /*000e*/ 	.short	(.L_4 - .L_3)
	.align		4
.L_3:
        /*0010*/ 	.word	index@(_Z9helloCudav)
        /*0014*/ 	.word	0x00000000


	//----- nvinfo : EIATTR_MIN_STACK_SIZE
	.align		4
.L_4:
        /*0018*/ 	.byte	0x04, 0x12
        /*001a*/ 	.short	(.L_6 - .L_5)
	.align		4
.L_5:
        /*001c*/ 	.word	index@(_Z9helloCudav)
        /*0020*/ 	.word	0x00000000
.L_6:


//--------------------- .nv.compat                --------------------------
	.section	.nv.compat,"",@"SHT_CUDA_COMPAT_INFO"
	.align	4
        /*0000*/ 	.byte	0x02, 0x09, 0x00, 0x00, 0x02, 0x02, 0x01, 0x00, 0x02, 0x05, 0x05, 0x00, 0x03, 0x07, 0x01, 0x01
        /*0010*/ 	.byte	0x02, 0x03, 0x00, 0x00, 0x02, 0x06, 0x01, 0x00, 0x04, 0x0b, 0x08, 0x00, 0x09, 0x00, 0x00, 0x00
        /*0020*/ 	.byte	0x00, 0x00, 0x00, 0x00


//--------------------- .nv.info._Z9helloCudav    --------------------------
	.section	.nv.info._Z9helloCudav,"",@"SHT_CUDA_INFO"
	.sectionflags	@""
	.align	4


	//----- nvinfo : EIATTR_CUDA_API_VERSION
	.align		4
        /*0000*/ 	.byte	0x04, 0x37
        /*0002*/ 	.short	(.L_8 - .L_7)
.L_7:
        /*0004*/ 	.word	0x00000082


	//----- nvinfo : EIATTR_SPARSE_MMA_MASK
	.align		4
.L_8:
        /*0008*/ 	.byte	0x03, 0x50
        /*000a*/ 	.short	0x0000


	//----- nvinfo : EIATTR_MAXREG_COUNT
	.align		4
        /*000c*/ 	.byte	0x03, 0x1b
        /*000e*/ 	.short	0x00ff


	//----- nvinfo : EIATTR_EXTERNS
	.align		4
        /*0010*/ 	.byte	0x04, 0x0f
        /*0012*/ 	.short	(.L_10 - .L_9)


	//   ....[0]....
	.align		4
.L_9:
        /*0014*/ 	.word	index@(vprintf)


	//----- nvinfo : EIATTR_MERCURY_ISA_VERSION
	.align		4
.L_10:
        /*0018*/ 	.byte	0x03, 0x5f
        /*001a*/ 	.short	0x0101


	//----- nvinfo : EIATTR_VRC_CTA_INIT_COUNT
	.align		4
        /*001c*/ 	.byte	0x02, 0x4a
	.zero		1
	.zero		1


	//----- nvinfo : EIATTR_SYSCALL_OFFSETS
	.align		4
        /*0020*/ 	.byte	0x04, 0x46
        /*0022*/ 	.short	(.L_12 - .L_11)


	//   ....[0]....
.L_11:
        /*0024*/ 	.word	0x00000080


	//----- nvinfo : EIATTR_EXIT_INSTR_OFFSETS
	.align		4
.L_12:
        /*0028*/ 	.byte	0x04, 0x1c
        /*002a*/ 	.short	(.L_14 - .L_13)


	//   ....[0]....
.L_13:
        /*002c*/ 	.word	0x00000090


	//----- nvinfo : EIATTR_SW_WAR
	.align		4
.L_14:
        /*0030*/ 	.byte	0x04, 0x36
        /*0032*/ 	.short	(.L_16 - .L_15)
.L_15:
        /*0034*/ 	.word	0x00000008
.L_16:


//--------------------- .nv.callgraph             --------------------------
	.section	.nv.callgraph,"",@"SHT_CUDA_CALLGRAPH"
	.align	4
	.sectionentsize	8
	.align		4
        /*0000*/ 	.word	0x00000000
	.align		4
        /*0004*/ 	.word	0xffffffff
	.align		4
        /*0008*/ 	.word	index@(_Z9helloCudav)
	.align		4
        /*000c*/ 	.word	index@(vprintf)
	.align		4
        /*0010*/ 	.word	0x00000000
	.align		4
        /*0014*/ 	.word	0xfffffffe
	.align		4
        /*0018*/ 	.word	0x00000000
	.align		4
        /*001c*/ 	.word	0xfffffffd
	.align		4
        /*0020*/ 	.word	0x00000000
	.align		4
        /*0024*/ 	.word	0xfffffffc


//--------------------- .nv.constant4             --------------------------
	.section	.nv.constant4,"a",@progbits
	.align	8
	.align		8
.nv.constant4:
        /*0000*/ 	.dword	vprintf
	.align		8
        /*0008*/ 	.dword	$str


//--------------------- .text._Z9helloCudav       --------------------------
	.section	.text._Z9helloCudav,"ax",@progbits
	.align	128
        .global         _Z9helloCudav
        .type           _Z9helloCudav,@function
        .size           _Z9helloCudav,(.L_x_2 - _Z9helloCudav)
        .other          _Z9helloCudav,@"STO_CUDA_ENTRY STV_DEFAULT"
_Z9helloCudav:
.text._Z9helloCudav:
[----:B------:R-:W0:Y:S01]  /*0000*/  LDC R1, c[0x0][0x37c] ;  /* 0x0000df00ff017b82 */ /* 0x000e220000000800 */
[----:B------:R-:W-:Y:S01]  /*0010*/  MOV R0, 0x0 ;  /* 0x0000000000007802 */ /* 0x000fe20000000f00 */
[----:B------:R-:W1:Y:S01]  /*0020*/  LDCU.64 UR4, c[0x4][0x8] ;  /* 0x01000100ff0477ac */ /* 0x000e620008000a00 */
[----:B------:R-:W-:-:S05]  /*0030*/  CS2R R6, SRZ ;  /* 0x0000000000067805 */ /* 0x000fca000001ff00 */
[----:B------:R2:W3:Y:S01]  /*0040*/  LDC.64 R2, c[0x4][R0] ;  /* 0x0100000000027b82 */ /* 0x0004e20000000a00 */
[----:B-1----:R-:W-:Y:S02]  /*0050*/  IMAD.U32 R4, RZ, RZ, UR4 ;  /* 0x00000004ff047e24 */ /* 0x002fe4000f8e00ff */
[----:B--2---:R-:W-:-:S07]  /*0060*/  IMAD.U32 R5, RZ, RZ, UR5 ;  /* 0x00000005ff057e24 */ /* 0x004fce000f8e00ff */
[----:B------:R-:W-:-:S07]  /*0070*/  LEPC R20, `(.L_x_0) ;  /* 0x000000001014794e */ /* 0x000fce0000000000 */
[----:B0--3--:R-:W-:Y:S05]  /*0080*/  CALL.ABS.NOINC R2 ;  /* 0x0000000002007343 */ /* 0x009fea0003c00000 */
.L_x_0:
[----:B------:R-:W-:Y:S05]  /*0090*/  EXIT ;  /* 0x000000000000794d */ /* 0x000fea0003800000 */
.L_x_1:
[----:B------:R-:W-:-:S00]  /*00a0*/  BRA `(.L_x_1) ;  /* 0xfffffffc00fc7947 */ /* 0x000fc0000383ffff */
[----:B------:R-:W-:-:S00]  /*00b0*/  NOP ;  /* 0x0000000000007918 */ /* 0x000fc00000000000 */
        /* <DEDUP_REMOVED lines=12> */
.L_x_2:


//--------------------- .nv.global.init           --------------------------
	.section	.nv.global.init,"aw",@progbits
.nv.global.init:
	.type		$str,@object
	.size		$str,(.L_0 - $str)
$str:
        /*0000*/ 	.byte	0x48, 0x65, 0x6c, 0x6c, 0x6f, 0x20, 0x43, 0x55, 0x44, 0x41, 0x20, 0x77, 0x6f, 0x72, 0x6c, 0x64
        /*0010*/ 	.byte	0x20, 0x0a, 0x00
.L_0:


//--------------------- .nv.shared.reserved.0     --------------------------
	.section	.nv.shared.reserved.0,"aw",@nobits
	.weak		__nv_reservedSMEM_offset_0_alias
	.size		__nv_reservedSMEM_offset_0_alias, 0, 64
	.other		__nv_reservedSMEM_offset_0_alias,@"STO_CUDA_RESERVED_SHARED STV_DEFAULT"
__nv_reservedSMEM_offset_0_alias:
	.zero		0
	.zero		64


//--------------------- .nv.constant0._Z9helloCudav --------------------------
	.section	.nv.constant0._Z9helloCudav,"a",@progbits
	.sectionflags	@""
	.align	4
.nv.constant0._Z9helloCudav:
	.zero		896


//--------------------- SYMBOLS --------------------------

	.type		.nv.reservedSmem.offset0,@object
	.size		.nv.reservedSmem.offset0,0x4
	.type		vprintf,@function
